	.headerflags	@"EF_CUDA_TEXMODE_UNIFIED EF_CUDA_64BIT_ADDRESS EF_CUDA_SM86 EF_CUDA_VIRTUAL_SM(EF_CUDA_SM86)"
	.elftype	@"ET_EXEC"


//--------------------- .nv.info                  --------------------------
	.section	.nv.info,"",@"SHT_CUDA_INFO"
	.align	4


	//----- nvinfo : EIATTR_REGCOUNT
	.align		4
        /*0000*/ 	.byte	0x04, 0x2f
        /*0002*/ 	.short	(.L_1 - .L_0)
	.align		4
.L_0:
        /*0004*/ 	.word	index@(triton_)
        /*0008*/ 	.word	0x00000014


	//----- nvinfo : EIATTR_MIN_STACK_SIZE
	.align		4
.L_1:
        /*000c*/ 	.byte	0x04, 0x12
        /*000e*/ 	.short	(.L_3 - .L_2)
	.align		4
.L_2:
        /*0010*/ 	.word	index@(triton_)
        /*0014*/ 	.word	0x00000000


	//----- nvinfo : EIATTR_FRAME_SIZE
	.align		4
.L_3:
        /*0018*/ 	.byte	0x04, 0x11
        /*001a*/ 	.short	(.L_5 - .L_4)
	.align		4
.L_4:
        /*001c*/ 	.word	index@(triton_)
        /*0020*/ 	.word	0x00000000


	//----- nvinfo : EIATTR_MIN_STACK_SIZE
	.align		4
.L_5:
        /*0024*/ 	.byte	0x04, 0x12
        /*0026*/ 	.short	(.L_7 - .L_6)
	.align		4
.L_6:
        /*0028*/ 	.word	index@(triton_)
        /*002c*/ 	.word	0x00000000
.L_7:


//--------------------- .nv.info.triton_          --------------------------
	.section	.nv.info.triton_,"",@"SHT_CUDA_INFO"
	.sectionflags	@""
	.align	4


	//----- nvinfo : EIATTR_CUDA_API_VERSION
	.align		4
        /*0000*/ 	.byte	0x04, 0x37
        /*0002*/ 	.short	(.L_9 - .L_8)
.L_8:
        /*0004*/ 	.word	0x0000007c


	//----- nvinfo : EIATTR_SW2861232_WAR
	.align		4
.L_9:
        /*0008*/ 	.byte	0x01, 0x35
	.zero		2


	//----- nvinfo : EIATTR_PARAM_CBANK
	.align		4
        /*000c*/ 	.byte	0x04, 0x0a
        /*000e*/ 	.short	(.L_11 - .L_10)
	.align		4
.L_10:
        /*0010*/ 	.word	index@(.nv.constant0.triton_)
        /*0014*/ 	.short	0x0160
        /*0016*/ 	.short	0x0020


	//----- nvinfo : EIATTR_CBANK_PARAM_SIZE
	.align		4
.L_11:
        /*0018*/ 	.byte	0x03, 0x19
        /*001a*/ 	.short	0x0020


	//----- nvinfo : EIATTR_KPARAM_INFO
	.align		4
        /*001c*/ 	.byte	0x04, 0x17
        /*001e*/ 	.short	(.L_13 - .L_12)
.L_12:
        /*0020*/ 	.word	0x00000000
        /*0024*/ 	.short	0x0003
        /*0026*/ 	.short	0x0018
        /*0028*/ 	.byte	0x00, 0xf4, 0x21, 0x00


	//----- nvinfo : EIATTR_KPARAM_INFO
	.align		4
.L_13:
        /*002c*/ 	.byte	0x04, 0x17
        /*002e*/ 	.short	(.L_15 - .L_14)
.L_14:
        /*0030*/ 	.word	0x00000000
        /*0034*/ 	.short	0x0002
        /*0036*/ 	.short	0x0010
        /*0038*/ 	.byte	0x00, 0xf0, 0x11, 0x00


	//----- nvinfo : EIATTR_KPARAM_INFO
	.align		4
.L_15:
        /*003c*/ 	.byte	0x04, 0x17
        /*003e*/ 	.short	(.L_17 - .L_16)
.L_16:
        /*0040*/ 	.word	0x00000000
        /*0044*/ 	.short	0x0001
        /*0046*/ 	.short	0x0008
        /*0048*/ 	.byte	0x00, 0xf4, 0x21, 0x00


	//----- nvinfo : EIATTR_KPARAM_INFO
	.align		4
.L_17:
        /*004c*/ 	.byte	0x04, 0x17
        /*004e*/ 	.short	(.L_19 - .L_18)
.L_18:
        /*0050*/ 	.word	0x00000000
        /*0054*/ 	.short	0x0000
        /*0056*/ 	.short	0x0000
        /*0058*/ 	.byte	0x00, 0xf4, 0x21, 0x00


	//----- nvinfo : EIATTR_MAXREG_COUNT
	.align		4
.L_19:
        /*005c*/ 	.byte	0x03, 0x1b
        /*005e*/ 	.short	0x00ff


	//----- nvinfo : EIATTR_EXIT_INSTR_OFFSETS
	.align		4
        /*0060*/ 	.byte	0x04, 0x1c
        /*0062*/ 	.short	(.L_21 - .L_20)


	//   ....[0]....
.L_20:
        /*0064*/ 	.word	0x00000260


	//----- nvinfo : EIATTR_REQNTID
	.align		4
.L_21:
        /*0068*/ 	.byte	0x04, 0x10
        /*006a*/ 	.short	(.L_23 - .L_22)
.L_22:
        /*006c*/ 	.word	0x00000100
        /*0070*/ 	.word	0x00000001
        /*0074*/ 	.word	0x00000001
.L_23:


//--------------------- .nv.callgraph             --------------------------
	.section	.nv.callgraph,"",@"SHT_CUDA_CALLGRAPH"
	.align	4
	.sectionentsize	8
	.align		4
        /*0000*/ 	.word	0x00000000
	.align		4
        /*0004*/ 	.word	0xffffffff
	.align		4
        /*0008*/ 	.word	0x00000000
	.align		4
        /*000c*/ 	.word	0xfffffffe
	.align		4
        /*0010*/ 	.word	0x00000000
	.align		4
        /*0014*/ 	.word	0xfffffffd
	.align		4
        /*0018*/ 	.word	0x00000000
	.align		4
        /*001c*/ 	.word	0xfffffffc


//--------------------- .nv.rel.action            --------------------------
	.section	.nv.rel.action,"",@"SHT_CUDA_RELOCINFO"
	.align	8
	.sectionentsize	8
        /*0000*/ 	.byte	0x73, 0x00, 0x00, 0x00, 0x00, 0x00, 0x00, 0x00, 0x00, 0x00, 0x00, 0x11, 0x25, 0x00, 0x05, 0x36


//--------------------- .nv.constant0.triton_     --------------------------
	.section	.nv.constant0.triton_,"a",@progbits
	.sectionflags	@""
	.align	4
.nv.constant0.triton_:
	.zero		384


//--------------------- .text.triton_             --------------------------
	.section	.text.triton_,"ax",@progbits
	.sectioninfo	@"SHI_REGISTERS=20"
	.align	128
        .global         triton_
        .type           triton_,@function
        .size           triton_,(.L_x_1 - triton_)
        .other          triton_,@"STO_CUDA_ENTRY STV_DEFAULT"
triton_:
.text.triton_:
[----:B------:R-:W-:Y:S02]  /*0000*/  IMAD.MOV.U32 R1, RZ, RZ, c[0x0][0x28] ;  /* 0x00000a00ff017624 */ /* 0x000fe400078e00ff */
[----:B------:R-:W0:Y:S01]  /*0010*/  S2R R0, SR_TID.X ;  /* 0x0000000000007919 */ /* 0x000e220000002100 */
[----:B------:R-:W-:Y:S01]  /*0020*/  IMAD.MOV.U32 R17, RZ, RZ, 0x2 ;  /* 0x00000002ff117424 */ /* 0x000fe200078e00ff */
[----:B------:R-:W-:Y:S02]  /*0030*/  ULDC.64 UR4, c[0x0][0x118] ;  /* 0x0000460000047ab9 */ /* 0x000fe40000000a00 */
[----:B------:R-:W1:Y:S01]  /*0040*/  S2R R3, SR_CTAID.X ;  /* 0x0000000000037919 */ /* 0x000e620000002500 */
[----:B0-----:R-:W-:Y:S01]  /*0050*/  IMAD.SHL.U32 R0, R0, 0x8, RZ ;  /* 0x0000000800007824 */ /* 0x001fe200078e00ff */
[----:B-1----:R-:W-:-:S04]  /*0060*/  SHF.R.S32.HI R2, RZ, 0x13, R3 ;  /* 0x00000013ff027819 */ /* 0x002fc80000011403 */
[----:B------:R-:W-:-:S05]  /*0070*/  LOP3.LUT R0, R0, 0x7f8, RZ, 0xc0, !PT ;  /* 0x000007f800007812 */ /* 0x000fca00078ec0ff */
[----:B------:R-:W-:Y:S01]  /*0080*/  IMAD R0, R3, 0x1000, R0 ;  /* 0x0000100003007824 */ /* 0x000fe200078e0200 */
[----:B------:R-:W-:-:S04]  /*0090*/  SGXT R3, R2, 0x1 ;  /* 0x000000010203781a */ /* 0x000fc80000000200 */
[----:B------:R-:W-:Y:S02]  /*00a0*/  IADD3 R2, R0, 0x800, RZ ;  /* 0x0000080000027810 */ /* 0x000fe40007ffe0ff */
[C---:B------:R-:W-:Y:S02]  /*00b0*/  LEA.HI R4, R3.reuse, R0, RZ, 0x6 ;  /* 0x0000000003047211 */ /* 0x040fe400078f30ff */
[CC--:B------:R-:W-:Y:S02]  /*00c0*/  LEA.HI R6, R3.reuse, R2.reuse, RZ, 0x6 ;  /* 0x0000000203067211 */ /* 0x0c0fe400078f30ff */
[----:B------:R-:W-:Y:S02]  /*00d0*/  SHF.R.S32.HI R5, RZ, 0x6, R4 ;  /* 0x00000006ff057819 */ /* 0x000fe40000011404 */
[----:B------:R-:W-:Y:S02]  /*00e0*/  SHF.R.S32.HI R6, RZ, 0x6, R6 ;  /* 0x00000006ff067819 */ /* 0x000fe40000011406 */
[----:B------:R-:W-:-:S02]  /*00f0*/  LEA.HI R9, R3, R2, RZ, 0xc ;  /* 0x0000000203097211 */ /* 0x000fc400078f60ff */
[----:B------:R-:W-:Y:S02]  /*0100*/  LEA.HI R7, R3, R0, RZ, 0xc ;  /* 0x0000000003077211 */ /* 0x000fe400078f60ff */
[----:B------:R-:W-:Y:S02]  /*0110*/  LEA.HI R2, R5, R5, RZ, 0x6 ;  /* 0x0000000505027211 */ /* 0x000fe400078f30ff */
[----:B------:R-:W-:Y:S02]  /*0120*/  LOP3.LUT R3, R4, 0xffffffc0, RZ, 0xc0, !PT ;  /* 0xffffffc004037812 */ /* 0x000fe400078ec0ff */
[----:B------:R-:W-:Y:S02]  /*0130*/  LEA.HI R4, R6, R6, RZ, 0x6 ;  /* 0x0000000606047211 */ /* 0x000fe400078f30ff */
[----:B------:R-:W-:Y:S01]  /*0140*/  SHF.R.S32.HI R8, RZ, 0xc, R7 ;  /* 0x0000000cff087819 */ /* 0x000fe20000011407 */
[----:B------:R-:W-:Y:S01]  /*0150*/  IMAD.IADD R3, R0, 0x1, -R3 ;  /* 0x0000000100037824 */ /* 0x000fe200078e0a03 */
[----:B------:R-:W-:-:S02]  /*0160*/  LOP3.LUT R2, R2, 0x1ffc0, RZ, 0xc0, !PT ;  /* 0x0001ffc002027812 */ /* 0x000fc400078ec0ff */
[----:B------:R-:W-:Y:S02]  /*0170*/  SHF.R.S32.HI R10, RZ, 0xc, R9 ;  /* 0x0000000cff0a7819 */ /* 0x000fe40000011409 */
[----:B------:R-:W-:Y:S01]  /*0180*/  LOP3.LUT R7, R4, 0x1ffc0, RZ, 0xc0, !PT ;  /* 0x0001ffc004077812 */ /* 0x000fe200078ec0ff */
[----:B------:R-:W-:Y:S02]  /*0190*/  IMAD.IADD R2, R5, 0x1, -R2 ;  /* 0x0000000105027824 */ /* 0x000fe400078e0a02 */
[--C-:B------:R-:W-:Y:S02]  /*01a0*/  IMAD R5, R8, 0x40, R3.reuse ;  /* 0x0000004008057824 */ /* 0x100fe400078e0203 */
[----:B------:R-:W-:Y:S02]  /*01b0*/  IMAD R10, R10, 0x40, R3 ;  /* 0x000000400a0a7824 */ /* 0x000fe400078e0203 */
[----:B------:R-:W-:Y:S02]  /*01c0*/  IMAD.IADD R7, R6, 0x1, -R7 ;  /* 0x0000000106077824 */ /* 0x000fe400078e0a07 */
[----:B------:R-:W-:-:S02]  /*01d0*/  IMAD R2, R2, 0x8000, R5 ;  /* 0x0000800002027824 */ /* 0x000fc400078e0205 */
[----:B------:R-:W-:Y:S02]  /*01e0*/  IMAD R4, R7, 0x8000, R10 ;  /* 0x0000800007047824 */ /* 0x000fe400078e020a */
[----:B------:R-:W-:-:S04]  /*01f0*/  IMAD.WIDE R2, R2, R17, c[0x0][0x160] ;  /* 0x0000580002027625 */ /* 0x000fc800078e0211 */
[-C--:B------:R-:W-:Y:S01]  /*0200*/  IMAD.WIDE R4, R4, R17.reuse, c[0x0][0x160] ;  /* 0x0000580004047625 */ /* 0x080fe200078e0211 */
[----:B------:R-:W2:Y:S04]  /*0210*/  LDG.E.128 R8, [R2.64] ;  /* 0x0000000402087981 */ /* 0x000ea8000c1e1d00 */
[----:B------:R-:W3:Y:S01]  /*0220*/  LDG.E.128 R12, [R4.64] ;  /* 0x00000004040c7981 */ /* 0x000ee2000c1e1d00 */
[----:B------:R-:W-:-:S05]  /*0230*/  IMAD.WIDE R6, R0, R17, c[0x0][0x168] ;  /* 0x00005a0000067625 */ /* 0x000fca00078e0211 */
[----:B--2---:R-:W-:Y:S04]  /*0240*/  STG.E.128 [R6.64], R8 ;  /* 0x0000000806007986 */ /* 0x004fe8000c101d04 */
[----:B---3--:R-:W-:Y:S01]  /*0250*/  STG.E.128 [R6.64+0x1000], R12 ;  /* 0x0010000c06007986 */ /* 0x008fe2000c101d04 */
[----:B------:R-:W-:Y:S05]  /*0260*/  EXIT ;  /* 0x000000000000794d */ /* 0x000fea0003800000 */
.L_x_0:
[----:B------:R-:W-:-:S00]  /*0270*/  BRA `(.L_x_0) ;  /* 0xfffffff000007947 */ /* 0x000fc0000383ffff */
[----:B------:R-:W-:-:S00]  /*0280*/  NOP ;  /* 0x0000000000007918 */ /* 0x000fc00000000000 */
[----:B------:R-:W-:-:S00]  /*0290*/  NOP ;  /* 0x0000000000007918 */ /* 0x000fc00000000000 */
[----:B------:R-:W-:-:S00]  /*02a0*/  NOP ;  /* 0x0000000000007918 */ /* 0x000fc00000000000 */
[----:B------:R-:W-:-:S00]  /*02b0*/  NOP ;  /* 0x0000000000007918 */ /* 0x000fc00000000000 */
[----:B------:R-:W-:-:S00]  /*02c0*/  NOP ;  /* 0x0000000000007918 */ /* 0x000fc00000000000 */
[----:B------:R-:W-:-:S00]  /*02d0*/  NOP ;  /* 0x0000000000007918 */ /* 0x000fc00000000000 */
[----:B------:R-:W-:-:S00]  /*02e0*/  NOP ;  /* 0x0000000000007918 */ /* 0x000fc00000000000 */
[----:B------:R-:W-:-:S00]  /*02f0*/  NOP ;  /* 0x0000000000007918 */ /* 0x000fc00000000000 */
.L_x_1:
